	.headerflags	@"EF_CUDA_TEXMODE_UNIFIED EF_CUDA_64BIT_ADDRESS EF_CUDA_ACCELERATORS EF_CUDA_SM90 EF_CUDA_VIRTUAL_SM(EF_CUDA_SM90)"
	.elftype	@"ET_EXEC"


//--------------------- .nv.info                  --------------------------
	.section	.nv.info,"",@"SHT_CUDA_INFO"
	.align	4


	//----- nvinfo : EIATTR_REGCOUNT
	.align		4
        /*0000*/ 	.byte	0x04, 0x2f
        /*0002*/ 	.short	(.L_1 - .L_0)
	.align		4
.L_0:
        /*0004*/ 	.word	index@(triton_poi_fused_convolution_leaky_relu_13)
        /*0008*/ 	.word	0x0000000c


	//----- nvinfo : EIATTR_MIN_STACK_SIZE
	.align		4
.L_1:
        /*000c*/ 	.byte	0x04, 0x12
        /*000e*/ 	.short	(.L_3 - .L_2)
	.align		4
.L_2:
        /*0010*/ 	.word	index@(triton_poi_fused_convolution_leaky_relu_13)
        /*0014*/ 	.word	0x00000000


	//----- nvinfo : EIATTR_FRAME_SIZE
	.align		4
.L_3:
        /*0018*/ 	.byte	0x04, 0x11
        /*001a*/ 	.short	(.L_5 - .L_4)
	.align		4
.L_4:
        /*001c*/ 	.word	index@(triton_poi_fused_convolution_leaky_relu_13)
        /*0020*/ 	.word	0x00000000


	//----- nvinfo : EIATTR_MIN_STACK_SIZE
	.align		4
.L_5:
        /*0024*/ 	.byte	0x04, 0x12
        /*0026*/ 	.short	(.L_7 - .L_6)
	.align		4
.L_6:
        /*0028*/ 	.word	index@(triton_poi_fused_convolution_leaky_relu_13)
        /*002c*/ 	.word	0x00000000
.L_7:


//--------------------- .nv.info.triton_poi_fused_convolution_leaky_relu_13 --------------------------
	.section	.nv.info.triton_poi_fused_convolution_leaky_relu_13,"",@"SHT_CUDA_INFO"
	.sectionflags	@""
	.align	4


	//----- nvinfo : EIATTR_CUDA_API_VERSION
	.align		4
        /*0000*/ 	.byte	0x04, 0x37
        /*0002*/ 	.short	(.L_9 - .L_8)
.L_8:
        /*0004*/ 	.word	0x0000007c


	//----- nvinfo : EIATTR_KPARAM_INFO
	.align		4
.L_9:
        /*0008*/ 	.byte	0x04, 0x17
        /*000a*/ 	.short	(.L_11 - .L_10)
.L_10:
        /*000c*/ 	.word	0x00000000
        /*0010*/ 	.short	0x0002
        /*0012*/ 	.short	0x0010
        /*0014*/ 	.byte	0x00, 0xf0, 0x11, 0x00


	//----- nvinfo : EIATTR_KPARAM_INFO
	.align		4
.L_11:
        /*0018*/ 	.byte	0x04, 0x17
        /*001a*/ 	.short	(.L_13 - .L_12)
.L_12:
        /*001c*/ 	.word	0x00000000
        /*0020*/ 	.short	0x0001
        /*0022*/ 	.short	0x0008
        /*0024*/ 	.byte	0x00, 0xf4, 0x21, 0x00


	//----- nvinfo : EIATTR_KPARAM_INFO
	.align		4
.L_13:
        /*0028*/ 	.byte	0x04, 0x17
        /*002a*/ 	.short	(.L_15 - .L_14)
.L_14:
        /*002c*/ 	.word	0x00000000
        /*0030*/ 	.short	0x0000
        /*0032*/ 	.short	0x0000
        /*0034*/ 	.byte	0x00, 0xf4, 0x21, 0x00


	//----- nvinfo : EIATTR_SPARSE_MMA_MASK
	.align		4
.L_15:
        /*0038*/ 	.byte	0x03, 0x50
        /*003a*/ 	.short	0x0000


	//----- nvinfo : EIATTR_MAXREG_COUNT
	.align		4
        /*003c*/ 	.byte	0x03, 0x1b
        /*003e*/ 	.short	0x00ff


	//----- nvinfo : EIATTR_EXIT_INSTR_OFFSETS
	.align		4
        /*0040*/ 	.byte	0x04, 0x1c
        /*0042*/ 	.short	(.L_17 - .L_16)


	//   ....[0]....
.L_16:
        /*0044*/ 	.word	0x000001b0


	//----- nvinfo : EIATTR_REQNTID
	.align		4
.L_17:
        /*0048*/ 	.byte	0x04, 0x10
        /*004a*/ 	.short	(.L_19 - .L_18)
.L_18:
        /*004c*/ 	.word	0x00000080
        /*0050*/ 	.word	0x00000001
        /*0054*/ 	.word	0x00000001


	//----- nvinfo : EIATTR_CBANK_PARAM_SIZE
	.align		4
.L_19:
        /*0058*/ 	.byte	0x03, 0x19
        /*005a*/ 	.short	0x0014


	//----- nvinfo : EIATTR_PARAM_CBANK
	.align		4
        /*005c*/ 	.byte	0x04, 0x0a
        /*005e*/ 	.short	(.L_21 - .L_20)
	.align		4
.L_20:
        /*0060*/ 	.word	index@(.nv.constant0.triton_poi_fused_convolution_leaky_relu_13)
        /*0064*/ 	.short	0x0210
        /*0066*/ 	.short	0x0014


	//----- nvinfo : EIATTR_SW_WAR
	.align		4
.L_21:
        /*0068*/ 	.byte	0x04, 0x36
        /*006a*/ 	.short	(.L_23 - .L_22)
.L_22:
        /*006c*/ 	.word	0x00000008
.L_23:


//--------------------- .nv.callgraph             --------------------------
	.section	.nv.callgraph,"",@"SHT_CUDA_CALLGRAPH"
	.align	4
	.sectionentsize	8
	.align		4
        /*0000*/ 	.word	0x00000000
	.align		4
        /*0004*/ 	.word	0xffffffff
	.align		4
        /*0008*/ 	.word	0x00000000
	.align		4
        /*000c*/ 	.word	0xfffffffe
	.align		4
        /*0010*/ 	.word	0x00000000
	.align		4
        /*0014*/ 	.word	0xfffffffd
	.align		4
        /*0018*/ 	.word	0x00000000
	.align		4
        /*001c*/ 	.word	0xfffffffc


//--------------------- .text.triton_poi_fused_convolution_leaky_relu_13 --------------------------
	.section	.text.triton_poi_fused_convolution_leaky_relu_13,"ax",@progbits
	.align	128
        .global         triton_poi_fused_convolution_leaky_relu_13
        .type           triton_poi_fused_convolution_leaky_relu_13,@function
        .size           triton_poi_fused_convolution_leaky_relu_13,(.L_x_1 - triton_poi_fused_convolution_leaky_relu_13)
        .other          triton_poi_fused_convolution_leaky_relu_13,@"STO_CUDA_ENTRY STV_DEFAULT"
triton_poi_fused_convolution_leaky_relu_13:
.text.triton_poi_fused_convolution_leaky_relu_13:
[----:B------:R-:W-:Y:S01]  /*0000*/  LDC R1, c[0x0][0x28] ;  /* 0x00000a00ff017b82 */ /* 0x000fe20000000800 */
[----:B------:R-:W1:Y:S07]  /*0010*/  S2R R0, SR_TID.X ;  /* 0x0000000000007919 */ /* 0x000e6e0000002100 */
[----:B------:R-:W2:Y:S01]  /*0020*/  LDC.64 R4, c[0x0][0x218] ;  /* 0x00008600ff047b82 */ /* 0x000ea20000000a00 */
[----:B------:R-:W-:Y:S01]  /*0030*/  ULDC.64 UR4, c[0x0][0x208] ;  /* 0x0000820000047ab9 */ /* 0x000fe20000000a00 */
[----:B------:R-:W3:Y:S06]  /*0040*/  S2R R7, SR_CTAID.X ;  /* 0x0000000000077919 */ /* 0x000eec0000002500 */
[----:B------:R-:W4:Y:S01]  /*0050*/  LDC.64 R2, c[0x0][0x210] ;  /* 0x00008400ff027b82 */ /* 0x000f220000000a00 */
[----:B-1----:R-:W-:Y:S01]  /*0060*/  IMAD.SHL.U32 R0, R0, 0x2, RZ ;  /* 0x0000000200007824 */ /* 0x002fe200078e00ff */
[----:B---3--:R-:W-:-:S04]  /*0070*/  SHF.R.S32.HI R6, RZ, 0x17, R7 ;  /* 0x00000017ff067819 */ /* 0x008fc80000011407 */
[----:B------:R-:W-:Y:S02]  /*0080*/  LOP3.LUT R0, R0, 0xfe, RZ, 0xc0, !PT ;  /* 0x000000fe00007812 */ /* 0x000fe400078ec0ff */
[----:B------:R-:W-:-:S03]  /*0090*/  SGXT R6, R6, 0x1 ;  /* 0x000000010606781a */ /* 0x000fc60000000200 */
[----:B------:R-:W-:-:S04]  /*00a0*/  IMAD R7, R7, 0x100, R0 ;  /* 0x0000010007077824 */ /* 0x000fc800078e0200 */
[----:B----4-:R-:W-:Y:S01]  /*00b0*/  IMAD.WIDE R2, R7, 0x4, R2 ;  /* 0x0000000407027825 */ /* 0x010fe200078e0202 */
[----:B------:R-:W-:-:S04]  /*00c0*/  LEA.HI R6, R6, R7, RZ, 0x8 ;  /* 0x0000000706067211 */ /* 0x000fc800078f40ff */
[----:B------:R-:W-:-:S04]  /*00d0*/  SHF.R.S32.HI R6, RZ, 0x8, R6 ;  /* 0x00000008ff067819 */ /* 0x000fc80000011406 */
[----:B------:R-:W-:-:S04]  /*00e0*/  LEA.HI R0, R6, R6, RZ, 0x2 ;  /* 0x0000000606007211 */ /* 0x000fc800078f10ff */
[----:B------:R-:W-:-:S05]  /*00f0*/  LOP3.LUT R9, R0, 0xfffffffc, RZ, 0xc0, !PT ;  /* 0xfffffffc00097812 */ /* 0x000fca00078ec0ff */
[----:B------:R-:W-:Y:S02]  /*0100*/  IMAD.IADD R9, R6, 0x1, -R9 ;  /* 0x0000000106097824 */ /* 0x000fe400078e0a09 */
[----:B------:R-:W3:Y:S02]  /*0110*/  LDG.E.64 R6, desc[UR4][R2.64] ;  /* 0x0000000402067981 */ /* 0x000ee4000c1e1b00 */
[----:B--2---:R-:W-:-:S06]  /*0120*/  IMAD.WIDE R4, R9, 0x4, R4 ;  /* 0x0000000409047825 */ /* 0x004fcc00078e0204 */
[----:B------:R-:W3:Y:S02]  /*0130*/  LDG.E.EL R4, desc[UR4][R4.64] ;  /* 0x0000000404047981 */ /* 0x000ee4000c2e1900 */
[CC--:B---3--:R-:W-:Y:S02]  /*0140*/  FSETP.GT.AND P0, PT, R6.reuse, -R4.reuse, PT ;  /* 0x800000040600720b */ /* 0x0c8fe40003f04000 */
[C---:B------:R-:W-:Y:S01]  /*0150*/  FSETP.GT.AND P1, PT, R7.reuse, -R4, PT ;  /* 0x800000040700720b */ /* 0x040fe20003f24000 */
[--C-:B------:R-:W-:Y:S01]  /*0160*/  FADD R6, R6, R4.reuse ;  /* 0x0000000406067221 */ /* 0x100fe20000000000 */
[----:B------:R-:W-:-:S09]  /*0170*/  FADD R7, R7, R4 ;  /* 0x0000000407077221 */ /* 0x000fd20000000000 */
[----:B------:R-:W-:Y:S02]  /*0180*/  @!P0 FMUL R6, R6, 0.20000000298023223877 ;  /* 0x3e4ccccd06068820 */ /* 0x000fe40000400000 */
[----:B------:R-:W-:-:S05]  /*0190*/  @!P1 FMUL R7, R7, 0.20000000298023223877 ;  /* 0x3e4ccccd07079820 */ /* 0x000fca0000400000 */
[----:B------:R-:W-:Y:S01]  /*01a0*/  STG.E.64 desc[UR4][R2.64], R6 ;  /* 0x0000000602007986 */ /* 0x000fe2000c101b04 */
[----:B------:R-:W-:Y:S05]  /*01b0*/  EXIT ;  /* 0x000000000000794d */ /* 0x000fea0003800000 */
.L_x_0:
[----:B------:R-:W-:-:S00]  /*01c0*/  BRA `(.L_x_0) ;  /* 0xfffffffc00fc7947 */ /* 0x000fc0000383ffff */
[----:B------:R-:W-:-:S00]  /*01d0*/  NOP ;  /* 0x0000000000007918 */ /* 0x000fc00000000000 */
        /* <DEDUP_REMOVED lines=10> */
.L_x_1:


//--------------------- .nv.constant0.triton_poi_fused_convolution_leaky_relu_13 --------------------------
	.section	.nv.constant0.triton_poi_fused_convolution_leaky_relu_13,"a",@progbits
	.sectionflags	@""
	.align	4
.nv.constant0.triton_poi_fused_convolution_leaky_relu_13:
	.zero		548
